//
// Generated by NVIDIA NVVM Compiler
//
// Compiler Build ID: CL-36424714
// Cuda compilation tools, release 13.0, V13.0.88
// Based on NVVM 20.0.0
//

.version 9.0
.target sm_100
.address_size 64

	// .globl	_Z7gaxpymmPiS_S_iii
.extern .shared .align 16 .b8 dots_s[];

.visible .entry _Z7gaxpymmPiS_S_iii(
	.param .u64 .ptr .align 1 _Z7gaxpymmPiS_S_iii_param_0,
	.param .u64 .ptr .align 1 _Z7gaxpymmPiS_S_iii_param_1,
	.param .u64 .ptr .align 1 _Z7gaxpymmPiS_S_iii_param_2,
	.param .u32 _Z7gaxpymmPiS_S_iii_param_3,
	.param .u32 _Z7gaxpymmPiS_S_iii_param_4,
	.param .u32 _Z7gaxpymmPiS_S_iii_param_5
)
{
	.reg .pred 	%p<33>;
	.reg .b32 	%r<276>;
	.reg .b64 	%rd<49>;

	ld.param.u64 	%rd7, [_Z7gaxpymmPiS_S_iii_param_0];
	ld.param.u64 	%rd6, [_Z7gaxpymmPiS_S_iii_param_1];
	ld.param.u64 	%rd8, [_Z7gaxpymmPiS_S_iii_param_2];
	ld.param.u32 	%r74, [_Z7gaxpymmPiS_S_iii_param_3];
	ld.param.u32 	%r72, [_Z7gaxpymmPiS_S_iii_param_4];
	ld.param.u32 	%r73, [_Z7gaxpymmPiS_S_iii_param_5];
	cvta.to.global.u64 	%rd1, %rd8;
	cvta.to.global.u64 	%rd2, %rd7;
	mov.u32 	%r1, %ctaid.x;
	mov.u32 	%r2, %tid.x;
	setp.ge.s32 	%p1, %r1, %r74;
	setp.ge.s32 	%p2, %r2, %r72;
	or.pred  	%p3, %p1, %p2;
	@%p3 bra 	$L__BB0_41;
	setp.lt.s32 	%p4, %r73, 1;
	@%p4 bra 	$L__BB0_14;
	mul.lo.s32 	%r76, %r72, %r1;
	add.s32 	%r77, %r76, %r2;
	cvta.to.global.u64 	%rd9, %rd6;
	mul.wide.u32 	%rd10, %r77, 4;
	add.s64 	%rd11, %rd9, %rd10;
	ld.global.u32 	%r3, [%rd11];
	mul.lo.s32 	%r4, %r73, %r2;
	mul.lo.s32 	%r5, %r76, %r73;
	and.b32  	%r6, %r73, 15;
	setp.lt.u32 	%p5, %r73, 16;
	mov.b32 	%r256, 0;
	@%p5 bra 	$L__BB0_5;
	and.b32  	%r256, %r73, 2147483632;
	mov.b32 	%r254, 0;
$L__BB0_4:
	.pragma "nounroll";
	add.s32 	%r79, %r254, %r4;
	mul.wide.u32 	%rd12, %r79, 4;
	add.s64 	%rd13, %rd1, %rd12;
	ld.global.u32 	%r80, [%rd13];
	mul.lo.s32 	%r81, %r80, %r3;
	add.s32 	%r82, %r79, %r5;
	shl.b32 	%r83, %r82, 2;
	mov.u32 	%r84, dots_s;
	add.s32 	%r85, %r84, %r83;
	st.shared.u32 	[%r85], %r81;
	ld.global.u32 	%r86, [%rd13+4];
	mul.lo.s32 	%r87, %r86, %r3;
	st.shared.u32 	[%r85+4], %r87;
	ld.global.u32 	%r88, [%rd13+8];
	mul.lo.s32 	%r89, %r88, %r3;
	st.shared.u32 	[%r85+8], %r89;
	ld.global.u32 	%r90, [%rd13+12];
	mul.lo.s32 	%r91, %r90, %r3;
	st.shared.u32 	[%r85+12], %r91;
	ld.global.u32 	%r92, [%rd13+16];
	mul.lo.s32 	%r93, %r92, %r3;
	st.shared.u32 	[%r85+16], %r93;
	ld.global.u32 	%r94, [%rd13+20];
	mul.lo.s32 	%r95, %r94, %r3;
	st.shared.u32 	[%r85+20], %r95;
	ld.global.u32 	%r96, [%rd13+24];
	mul.lo.s32 	%r97, %r96, %r3;
	st.shared.u32 	[%r85+24], %r97;
	ld.global.u32 	%r98, [%rd13+28];
	mul.lo.s32 	%r99, %r98, %r3;
	st.shared.u32 	[%r85+28], %r99;
	ld.global.u32 	%r100, [%rd13+32];
	mul.lo.s32 	%r101, %r100, %r3;
	st.shared.u32 	[%r85+32], %r101;
	ld.global.u32 	%r102, [%rd13+36];
	mul.lo.s32 	%r103, %r102, %r3;
	st.shared.u32 	[%r85+36], %r103;
	ld.global.u32 	%r104, [%rd13+40];
	mul.lo.s32 	%r105, %r104, %r3;
	st.shared.u32 	[%r85+40], %r105;
	ld.global.u32 	%r106, [%rd13+44];
	mul.lo.s32 	%r107, %r106, %r3;
	st.shared.u32 	[%r85+44], %r107;
	ld.global.u32 	%r108, [%rd13+48];
	mul.lo.s32 	%r109, %r108, %r3;
	st.shared.u32 	[%r85+48], %r109;
	ld.global.u32 	%r110, [%rd13+52];
	mul.lo.s32 	%r111, %r110, %r3;
	st.shared.u32 	[%r85+52], %r111;
	ld.global.u32 	%r112, [%rd13+56];
	mul.lo.s32 	%r113, %r112, %r3;
	st.shared.u32 	[%r85+56], %r113;
	ld.global.u32 	%r114, [%rd13+60];
	mul.lo.s32 	%r115, %r114, %r3;
	st.shared.u32 	[%r85+60], %r115;
	add.s32 	%r254, %r254, 16;
	setp.ne.s32 	%p6, %r254, %r256;
	@%p6 bra 	$L__BB0_4;
$L__BB0_5:
	setp.eq.s32 	%p7, %r6, 0;
	@%p7 bra 	$L__BB0_14;
	and.b32  	%r11, %r73, 7;
	setp.lt.u32 	%p8, %r6, 8;
	@%p8 bra 	$L__BB0_8;
	add.s32 	%r116, %r256, %r4;
	mul.wide.u32 	%rd14, %r116, 4;
	add.s64 	%rd15, %rd1, %rd14;
	ld.global.u32 	%r117, [%rd15];
	mul.lo.s32 	%r118, %r117, %r3;
	add.s32 	%r119, %r116, %r5;
	shl.b32 	%r120, %r119, 2;
	mov.u32 	%r121, dots_s;
	add.s32 	%r122, %r121, %r120;
	st.shared.u32 	[%r122], %r118;
	cvt.u64.u32 	%rd16, %r4;
	cvt.u64.u32 	%rd17, %r256;
	add.s64 	%rd18, %rd17, %rd16;
	shl.b64 	%rd19, %rd18, 2;
	add.s64 	%rd20, %rd1, %rd19;
	ld.global.u32 	%r123, [%rd20+4];
	mul.lo.s32 	%r124, %r123, %r3;
	st.shared.u32 	[%r122+4], %r124;
	ld.global.u32 	%r125, [%rd20+8];
	mul.lo.s32 	%r126, %r125, %r3;
	st.shared.u32 	[%r122+8], %r126;
	ld.global.u32 	%r127, [%rd20+12];
	mul.lo.s32 	%r128, %r127, %r3;
	st.shared.u32 	[%r122+12], %r128;
	ld.global.u32 	%r129, [%rd20+16];
	mul.lo.s32 	%r130, %r129, %r3;
	st.shared.u32 	[%r122+16], %r130;
	ld.global.u32 	%r131, [%rd20+20];
	mul.lo.s32 	%r132, %r131, %r3;
	st.shared.u32 	[%r122+20], %r132;
	ld.global.u32 	%r133, [%rd20+24];
	mul.lo.s32 	%r134, %r133, %r3;
	st.shared.u32 	[%r122+24], %r134;
	ld.global.u32 	%r135, [%rd20+28];
	mul.lo.s32 	%r136, %r135, %r3;
	st.shared.u32 	[%r122+28], %r136;
	add.s32 	%r256, %r256, 8;
$L__BB0_8:
	setp.eq.s32 	%p9, %r11, 0;
	@%p9 bra 	$L__BB0_14;
	and.b32  	%r14, %r73, 3;
	setp.lt.u32 	%p10, %r11, 4;
	@%p10 bra 	$L__BB0_11;
	add.s32 	%r137, %r256, %r4;
	mul.wide.u32 	%rd21, %r137, 4;
	add.s64 	%rd22, %rd1, %rd21;
	ld.global.u32 	%r138, [%rd22];
	mul.lo.s32 	%r139, %r138, %r3;
	add.s32 	%r140, %r137, %r5;
	shl.b32 	%r141, %r140, 2;
	mov.u32 	%r142, dots_s;
	add.s32 	%r143, %r142, %r141;
	st.shared.u32 	[%r143], %r139;
	cvt.u64.u32 	%rd23, %r4;
	cvt.u64.u32 	%rd24, %r256;
	add.s64 	%rd25, %rd24, %rd23;
	shl.b64 	%rd26, %rd25, 2;
	add.s64 	%rd27, %rd1, %rd26;
	ld.global.u32 	%r144, [%rd27+4];
	mul.lo.s32 	%r145, %r144, %r3;
	st.shared.u32 	[%r143+4], %r145;
	ld.global.u32 	%r146, [%rd27+8];
	mul.lo.s32 	%r147, %r146, %r3;
	st.shared.u32 	[%r143+8], %r147;
	ld.global.u32 	%r148, [%rd27+12];
	mul.lo.s32 	%r149, %r148, %r3;
	st.shared.u32 	[%r143+12], %r149;
	add.s32 	%r256, %r256, 4;
$L__BB0_11:
	setp.eq.s32 	%p11, %r14, 0;
	@%p11 bra 	$L__BB0_14;
	mov.b32 	%r259, 0;
	mov.u32 	%r156, dots_s;
$L__BB0_13:
	.pragma "nounroll";
	add.s32 	%r151, %r256, %r4;
	mul.wide.u32 	%rd28, %r151, 4;
	add.s64 	%rd29, %rd1, %rd28;
	ld.global.u32 	%r152, [%rd29];
	mul.lo.s32 	%r153, %r152, %r3;
	add.s32 	%r154, %r151, %r5;
	shl.b32 	%r155, %r154, 2;
	add.s32 	%r157, %r156, %r155;
	st.shared.u32 	[%r157], %r153;
	add.s32 	%r256, %r256, 1;
	add.s32 	%r259, %r259, 1;
	setp.ne.s32 	%p12, %r259, %r14;
	@%p12 bra 	$L__BB0_13;
$L__BB0_14:
	setp.lt.s32 	%p13, %r73, 1;
	bar.sync 	0;
	setp.ne.s32 	%p14, %r2, 0;
	or.pred  	%p15, %p14, %p13;
	@%p15 bra 	$L__BB0_41;
	setp.lt.u32 	%p16, %r72, 2;
	mul.lo.s32 	%r158, %r72, %r1;
	mul.lo.s32 	%r21, %r158, %r73;
	@%p16 bra 	$L__BB0_30;
	add.s32 	%r160, %r72, -1;
	add.s32 	%r22, %r72, -2;
	add.s32 	%r161, %r72, 7;
	and.b32  	%r162, %r161, 7;
	add.s32 	%r23, %r162, -1;
	add.s32 	%r163, %r72, 3;
	and.b32  	%r24, %r163, 3;
	and.b32  	%r25, %r160, 7;
	and.b32  	%r26, %r161, 3;
	and.b32  	%r27, %r163, 1;
	and.b32  	%r164, %r160, -8;
	neg.s32 	%r28, %r164;
	shl.b32 	%r29, %r73, 2;
	mov.u32 	%r165, dots_s;
	add.s32 	%r30, %r165, %r29;
	shl.b32 	%r31, %r73, 5;
	mov.b32 	%r260, 0;
$L__BB0_17:
	setp.lt.u32 	%p17, %r22, 7;
	add.s32 	%r33, %r260, %r21;
	shl.b32 	%r167, %r33, 2;
	add.s32 	%r34, %r165, %r167;
	ld.shared.u32 	%r267, [%r34];
	mov.b32 	%r268, 1;
	@%p17 bra 	$L__BB0_21;
	add.s32 	%r261, %r30, %r167;
	mov.b32 	%r262, 0;
	mov.u32 	%r263, %r28;
$L__BB0_19:
	.pragma "nounroll";
	ld.shared.u32 	%r171, [%r261];
	add.s32 	%r172, %r267, %r171;
	st.shared.u32 	[%r34], %r172;
	add.s32 	%r173, %r261, %r29;
	ld.shared.u32 	%r174, [%r173];
	add.s32 	%r175, %r172, %r174;
	st.shared.u32 	[%r34], %r175;
	add.s32 	%r176, %r173, %r29;
	ld.shared.u32 	%r177, [%r176];
	add.s32 	%r178, %r175, %r177;
	st.shared.u32 	[%r34], %r178;
	add.s32 	%r179, %r176, %r29;
	ld.shared.u32 	%r180, [%r179];
	add.s32 	%r181, %r178, %r180;
	st.shared.u32 	[%r34], %r181;
	add.s32 	%r182, %r179, %r29;
	ld.shared.u32 	%r183, [%r182];
	add.s32 	%r184, %r181, %r183;
	st.shared.u32 	[%r34], %r184;
	add.s32 	%r185, %r182, %r29;
	ld.shared.u32 	%r186, [%r185];
	add.s32 	%r187, %r184, %r186;
	st.shared.u32 	[%r34], %r187;
	add.s32 	%r188, %r185, %r29;
	ld.shared.u32 	%r189, [%r188];
	add.s32 	%r190, %r187, %r189;
	st.shared.u32 	[%r34], %r190;
	add.s32 	%r191, %r188, %r29;
	ld.shared.u32 	%r192, [%r191];
	add.s32 	%r267, %r190, %r192;
	st.shared.u32 	[%r34], %r267;
	add.s32 	%r263, %r263, 8;
	add.s32 	%r262, %r262, 8;
	add.s32 	%r261, %r261, %r31;
	setp.ne.s32 	%p18, %r263, 0;
	@%p18 bra 	$L__BB0_19;
	add.s32 	%r268, %r262, 1;
$L__BB0_21:
	setp.eq.s32 	%p19, %r25, 0;
	@%p19 bra 	$L__BB0_29;
	setp.lt.u32 	%p20, %r23, 3;
	@%p20 bra 	$L__BB0_24;
	mul.lo.s32 	%r193, %r268, %r73;
	shl.b32 	%r194, %r193, 2;
	add.s32 	%r195, %r34, %r194;
	ld.shared.u32 	%r196, [%r195];
	add.s32 	%r197, %r267, %r196;
	st.shared.u32 	[%r34], %r197;
	add.s32 	%r198, %r195, %r29;
	ld.shared.u32 	%r199, [%r198];
	add.s32 	%r200, %r197, %r199;
	st.shared.u32 	[%r34], %r200;
	add.s32 	%r201, %r198, %r29;
	ld.shared.u32 	%r202, [%r201];
	add.s32 	%r203, %r200, %r202;
	st.shared.u32 	[%r34], %r203;
	add.s32 	%r204, %r201, %r29;
	ld.shared.u32 	%r205, [%r204];
	add.s32 	%r267, %r203, %r205;
	st.shared.u32 	[%r34], %r267;
	add.s32 	%r268, %r268, 4;
$L__BB0_24:
	setp.eq.s32 	%p21, %r26, 0;
	@%p21 bra 	$L__BB0_29;
	setp.eq.s32 	%p22, %r24, 1;
	@%p22 bra 	$L__BB0_27;
	mul.lo.s32 	%r206, %r268, %r73;
	shl.b32 	%r207, %r206, 2;
	add.s32 	%r208, %r34, %r207;
	ld.shared.u32 	%r209, [%r208];
	add.s32 	%r210, %r267, %r209;
	st.shared.u32 	[%r34], %r210;
	add.s32 	%r211, %r208, %r29;
	ld.shared.u32 	%r212, [%r211];
	add.s32 	%r267, %r210, %r212;
	st.shared.u32 	[%r34], %r267;
	add.s32 	%r268, %r268, 2;
$L__BB0_27:
	setp.eq.s32 	%p23, %r27, 0;
	@%p23 bra 	$L__BB0_29;
	mul.lo.s32 	%r213, %r268, %r73;
	shl.b32 	%r214, %r213, 2;
	add.s32 	%r215, %r34, %r214;
	ld.shared.u32 	%r216, [%r215];
	add.s32 	%r217, %r267, %r216;
	st.shared.u32 	[%r34], %r217;
$L__BB0_29:
	add.s32 	%r260, %r260, 1;
	setp.ne.s32 	%p24, %r260, %r73;
	@%p24 bra 	$L__BB0_17;
$L__BB0_30:
	mul.lo.s32 	%r57, %r73, %r1;
	and.b32  	%r58, %r73, 7;
	setp.lt.u32 	%p25, %r73, 8;
	mov.b32 	%r274, 0;
	@%p25 bra 	$L__BB0_33;
	and.b32  	%r274, %r73, 2147483640;
	neg.s32 	%r272, %r274;
	mul.lo.s32 	%r219, %r57, %r72;
	shl.b32 	%r220, %r219, 2;
	mov.u32 	%r221, dots_s;
	add.s32 	%r222, %r220, %r221;
	add.s32 	%r271, %r222, 16;
	mul.wide.u32 	%rd30, %r57, 4;
	add.s64 	%rd31, %rd30, %rd2;
	add.s64 	%rd48, %rd31, 16;
$L__BB0_32:
	.pragma "nounroll";
	ld.shared.u32 	%r223, [%r271+-16];
	st.global.u32 	[%rd48+-16], %r223;
	ld.shared.u32 	%r224, [%r271+-12];
	st.global.u32 	[%rd48+-12], %r224;
	ld.shared.u32 	%r225, [%r271+-8];
	st.global.u32 	[%rd48+-8], %r225;
	ld.shared.u32 	%r226, [%r271+-4];
	st.global.u32 	[%rd48+-4], %r226;
	ld.shared.u32 	%r227, [%r271];
	st.global.u32 	[%rd48], %r227;
	ld.shared.u32 	%r228, [%r271+4];
	st.global.u32 	[%rd48+4], %r228;
	ld.shared.u32 	%r229, [%r271+8];
	st.global.u32 	[%rd48+8], %r229;
	ld.shared.u32 	%r230, [%r271+12];
	st.global.u32 	[%rd48+12], %r230;
	add.s32 	%r272, %r272, 8;
	add.s32 	%r271, %r271, 32;
	add.s64 	%rd48, %rd48, 32;
	setp.ne.s32 	%p26, %r272, 0;
	@%p26 bra 	$L__BB0_32;
$L__BB0_33:
	setp.eq.s32 	%p27, %r58, 0;
	@%p27 bra 	$L__BB0_41;
	and.b32  	%r67, %r73, 3;
	setp.lt.u32 	%p28, %r58, 4;
	@%p28 bra 	$L__BB0_36;
	add.s32 	%r231, %r274, %r21;
	shl.b32 	%r232, %r231, 2;
	mov.u32 	%r233, dots_s;
	add.s32 	%r234, %r233, %r232;
	ld.shared.u32 	%r235, [%r234];
	add.s32 	%r236, %r274, %r57;
	mul.wide.u32 	%rd32, %r236, 4;
	add.s64 	%rd33, %rd2, %rd32;
	st.global.u32 	[%rd33], %r235;
	ld.shared.u32 	%r237, [%r234+4];
	cvt.u64.u32 	%rd34, %r57;
	cvt.u64.u32 	%rd35, %r274;
	add.s64 	%rd36, %rd35, %rd34;
	shl.b64 	%rd37, %rd36, 2;
	add.s64 	%rd38, %rd2, %rd37;
	st.global.u32 	[%rd38+4], %r237;
	ld.shared.u32 	%r238, [%r234+8];
	st.global.u32 	[%rd38+8], %r238;
	ld.shared.u32 	%r239, [%r234+12];
	st.global.u32 	[%rd38+12], %r239;
	add.s32 	%r274, %r274, 4;
$L__BB0_36:
	setp.eq.s32 	%p29, %r67, 0;
	@%p29 bra 	$L__BB0_41;
	setp.eq.s32 	%p30, %r67, 1;
	@%p30 bra 	$L__BB0_39;
	add.s32 	%r240, %r274, %r21;
	shl.b32 	%r241, %r240, 2;
	mov.u32 	%r242, dots_s;
	add.s32 	%r243, %r242, %r241;
	ld.shared.u32 	%r244, [%r243];
	add.s32 	%r245, %r274, %r57;
	mul.wide.u32 	%rd39, %r245, 4;
	add.s64 	%rd40, %rd2, %rd39;
	st.global.u32 	[%rd40], %r244;
	ld.shared.u32 	%r246, [%r243+4];
	cvt.u64.u32 	%rd41, %r57;
	cvt.u64.u32 	%rd42, %r274;
	add.s64 	%rd43, %rd42, %rd41;
	shl.b64 	%rd44, %rd43, 2;
	add.s64 	%rd45, %rd2, %rd44;
	st.global.u32 	[%rd45+4], %r246;
	add.s32 	%r274, %r274, 2;
$L__BB0_39:
	and.b32  	%r247, %r73, 1;
	setp.eq.b32 	%p31, %r247, 1;
	not.pred 	%p32, %p31;
	@%p32 bra 	$L__BB0_41;
	add.s32 	%r248, %r274, %r21;
	shl.b32 	%r249, %r248, 2;
	mov.u32 	%r250, dots_s;
	add.s32 	%r251, %r250, %r249;
	ld.shared.u32 	%r252, [%r251];
	add.s32 	%r253, %r274, %r57;
	mul.wide.u32 	%rd46, %r253, 4;
	add.s64 	%rd47, %rd2, %rd46;
	st.global.u32 	[%rd47], %r252;
$L__BB0_41:
	ret;

}


// ===== COMPILED SASS (sm_100) =====

	.target	sm_100

	.elftype	@"ET_EXEC"


//--------------------- .note.nv.tkinfo           --------------------------
	.section	.note.nv.tkinfo,"",@"SHT_NOTE"
	.sectionflags	@"SHF_NOTE_NV_TKINFO"
	.tkinfo
        /*0018*/ 	.word	0x00000002
        /*0030*/ 	.string	""
        /*0030*/ 	.string	"ptxas"
        /*0030*/ 	.string	"Cuda compilation tools, release 13.0, V13.0.88"
        /*0030*/ 	.string	"Build cuda_13.0.r13.0/compiler.36424714_0"
        /*0030*/ 	.string	"-arch sm_100 -m 64 "



//--------------------- .note.nv.cuinfo           --------------------------
	.section	.note.nv.cuinfo,"",@"SHT_NOTE"
	.sectionflags	@"SHF_NOTE_NV_CUINFO"
        /*0018*/ 	.short	0x0002
        /*001a*/ 	.short	0x0064
        /*001c*/ 	.short	0x0082
	.zero		2


//--------------------- .nv.info                  --------------------------
	.section	.nv.info,"",@"SHT_CUDA_INFO"
	.align	4


	//----- nvinfo : EIATTR_REGCOUNT
	.align		4
        /*0000*/ 	.byte	0x04, 0x2f
        /*0002*/ 	.short	(.L_1 - .L_0)
	.align		4
.L_0:
        /*0004*/ 	.word	index@(_Z7gaxpymmPiS_S_iii)
        /*0008*/ 	.word	0x00000020


	//----- nvinfo : EIATTR_FRAME_SIZE
	.align		4
.L_1:
        /*000c*/ 	.byte	0x04, 0x11
        /*000e*/ 	.short	(.L_3 - .L_2)
	.align		4
.L_2:
        /*0010*/ 	.word	index@(_Z7gaxpymmPiS_S_iii)
        /*0014*/ 	.word	0x00000000


	//----- nvinfo : EIATTR_MIN_STACK_SIZE
	.align		4
.L_3:
        /*0018*/ 	.byte	0x04, 0x12
        /*001a*/ 	.short	(.L_5 - .L_4)
	.align		4
.L_4:
        /*001c*/ 	.word	index@(_Z7gaxpymmPiS_S_iii)
        /*0020*/ 	.word	0x00000000
.L_5:


//--------------------- .nv.compat                --------------------------
	.section	.nv.compat,"",@"SHT_CUDA_COMPAT_INFO"
	.align	4
        /*0000*/ 	.byte	0x02, 0x09, 0x00, 0x00, 0x02, 0x02, 0x01, 0x00, 0x02, 0x05, 0x05, 0x00, 0x03, 0x07, 0x01, 0x01
        /*0010*/ 	.byte	0x02, 0x03, 0x00, 0x00, 0x02, 0x06, 0x01, 0x00, 0x04, 0x0b, 0x08, 0x00, 0x09, 0x00, 0x00, 0x00
        /*0020*/ 	.byte	0x00, 0x00, 0x00, 0x00


//--------------------- .nv.info._Z7gaxpymmPiS_S_iii --------------------------
	.section	.nv.info._Z7gaxpymmPiS_S_iii,"",@"SHT_CUDA_INFO"
	.sectionflags	@""
	.align	4


	//----- nvinfo : EIATTR_CUDA_API_VERSION
	.align		4
        /*0000*/ 	.byte	0x04, 0x37
        /*0002*/ 	.short	(.L_7 - .L_6)
.L_6:
        /*0004*/ 	.word	0x00000082


	//----- nvinfo : EIATTR_KPARAM_INFO
	.align		4
.L_7:
        /*0008*/ 	.byte	0x04, 0x17
        /*000a*/ 	.short	(.L_9 - .L_8)
.L_8:
        /*000c*/ 	.word	0x00000000
        /*0010*/ 	.short	0x0005
        /*0012*/ 	.short	0x0020
        /*0014*/ 	.byte	0x00, 0xf0, 0x11, 0x00


	//----- nvinfo : EIATTR_KPARAM_INFO
	.align		4
.L_9:
        /*0018*/ 	.byte	0x04, 0x17
        /*001a*/ 	.short	(.L_11 - .L_10)
.L_10:
        /*001c*/ 	.word	0x00000000
        /*0020*/ 	.short	0x0004
        /*0022*/ 	.short	0x001c
        /*0024*/ 	.byte	0x00, 0xf0, 0x11, 0x00


	//----- nvinfo : EIATTR_KPARAM_INFO
	.align		4
.L_11:
        /*0028*/ 	.byte	0x04, 0x17
        /*002a*/ 	.short	(.L_13 - .L_12)
.L_12:
        /*002c*/ 	.word	0x00000000
        /*0030*/ 	.short	0x0003
        /*0032*/ 	.short	0x0018
        /*0034*/ 	.byte	0x00, 0xf0, 0x11, 0x00


	//----- nvinfo : EIATTR_KPARAM_INFO
	.align		4
.L_13:
        /*0038*/ 	.byte	0x04, 0x17
        /*003a*/ 	.short	(.L_15 - .L_14)
.L_14:
        /*003c*/ 	.word	0x00000000
        /*0040*/ 	.short	0x0002
        /*0042*/ 	.short	0x0010
        /*0044*/ 	.byte	0x00, 0xf5, 0x21, 0x00


	//----- nvinfo : EIATTR_KPARAM_INFO
	.align		4
.L_15:
        /*0048*/ 	.byte	0x04, 0x17
        /*004a*/ 	.short	(.L_17 - .L_16)
.L_16:
        /*004c*/ 	.word	0x00000000
        /*0050*/ 	.short	0x0001
        /*0052*/ 	.short	0x0008
        /*0054*/ 	.byte	0x00, 0xf5, 0x21, 0x00


	//----- nvinfo : EIATTR_KPARAM_INFO
	.align		4
.L_17:
        /*0058*/ 	.byte	0x04, 0x17
        /*005a*/ 	.short	(.L_19 - .L_18)
.L_18:
        /*005c*/ 	.word	0x00000000
        /*0060*/ 	.short	0x0000
        /*0062*/ 	.short	0x0000
        /*0064*/ 	.byte	0x00, 0xf5, 0x21, 0x00


	//----- nvinfo : EIATTR_SPARSE_MMA_MASK
	.align		4
.L_19:
        /*0068*/ 	.byte	0x03, 0x50
        /*006a*/ 	.short	0x0000


	//----- nvinfo : EIATTR_MAXREG_COUNT
	.align		4
        /*006c*/ 	.byte	0x03, 0x1b
        /*006e*/ 	.short	0x00ff


	//----- nvinfo : EIATTR_NUM_BARRIERS
	.align		4
        /*0070*/ 	.byte	0x02, 0x4c
        /*0072*/ 	.byte	0x01
	.zero		1


	//----- nvinfo : EIATTR_MERCURY_ISA_VERSION
	.align		4
        /*0074*/ 	.byte	0x03, 0x5f
        /*0076*/ 	.short	0x0101


	//----- nvinfo : EIATTR_VRC_CTA_INIT_COUNT
	.align		4
        /*0078*/ 	.byte	0x02, 0x4a
	.zero		1
	.zero		1


	//----- nvinfo : EIATTR_EXIT_INSTR_OFFSETS
	.align		4
        /*007c*/ 	.byte	0x04, 0x1c
        /*007e*/ 	.short	(.L_21 - .L_20)


	//   ....[0]....
.L_20:
        /*0080*/ 	.word	0x00000060


	//   ....[1]....
        /*0084*/ 	.word	0x00000b00


	//   ....[2]....
        /*0088*/ 	.word	0x00001490


	//   ....[3]....
        /*008c*/ 	.word	0x00001640


	//   ....[4]....
        /*0090*/ 	.word	0x000017b0


	//   ....[5]....
        /*0094*/ 	.word	0x00001860


	//----- nvinfo : EIATTR_CBANK_PARAM_SIZE
	.align		4
.L_21:
        /*0098*/ 	.byte	0x03, 0x19
        /*009a*/ 	.short	0x0024


	//----- nvinfo : EIATTR_PARAM_CBANK
	.align		4
        /*009c*/ 	.byte	0x04, 0x0a
        /*009e*/ 	.short	(.L_23 - .L_22)
	.align		4
.L_22:
        /*00a0*/ 	.word	index@(.nv.constant0._Z7gaxpymmPiS_S_iii)
        /*00a4*/ 	.short	0x0380
        /*00a6*/ 	.short	0x0024


	//----- nvinfo : EIATTR_SW_WAR
	.align		4
.L_23:
        /*00a8*/ 	.byte	0x04, 0x36
        /*00aa*/ 	.short	(.L_25 - .L_24)
.L_24:
        /*00ac*/ 	.word	0x00000008
.L_25:


//--------------------- .nv.callgraph             --------------------------
	.section	.nv.callgraph,"",@"SHT_CUDA_CALLGRAPH"
	.align	4
	.sectionentsize	8
	.align		4
        /*0000*/ 	.word	0x00000000
	.align		4
        /*0004*/ 	.word	0xffffffff
	.align		4
        /*0008*/ 	.word	0x00000000
	.align		4
        /*000c*/ 	.word	0xfffffffe
	.align		4
        /*0010*/ 	.word	0x00000000
	.align		4
        /*0014*/ 	.word	0xfffffffd
	.align		4
        /*0018*/ 	.word	0x00000000
	.align		4
        /*001c*/ 	.word	0xfffffffc


//--------------------- .text._Z7gaxpymmPiS_S_iii --------------------------
	.section	.text._Z7gaxpymmPiS_S_iii,"ax",@progbits
	.align	128
        .global         _Z7gaxpymmPiS_S_iii
        .type           _Z7gaxpymmPiS_S_iii,@function
        .size           _Z7gaxpymmPiS_S_iii,(.L_x_18 - _Z7gaxpymmPiS_S_iii)
        .other          _Z7gaxpymmPiS_S_iii,@"STO_CUDA_ENTRY STV_DEFAULT"
_Z7gaxpymmPiS_S_iii:
.text._Z7gaxpymmPiS_S_iii:
[----:B------:R-:W-:Y:S01]  /*0000*/  LDC R1, c[0x0][0x37c] ;  /* 0x0000df00ff017b82 */ /* 0x000fe20000000800 */
[----:B------:R-:W0:Y:S07]  /*0010*/  S2R R8, SR_TID.X ;  /* 0x0000000000087919 */ /* 0x000e2e0000002100 */
[----:B------:R-:W0:Y:S08]  /*0020*/  LDC.64 R18, c[0x0][0x398] ;  /* 0x0000e600ff127b82 */ /* 0x000e300000000a00 */
[----:B------:R-:W1:Y:S01]  /*0030*/  S2UR UR6, SR_CTAID.X ;  /* 0x00000000000679c3 */ /* 0x000e620000002500 */
[----:B0-----:R-:W-:-:S04]  /*0040*/  ISETP.GE.AND P0, PT, R8, R19, PT ;  /* 0x000000130800720c */ /* 0x001fc80003f06270 */
[----:B-1----:R-:W-:-:S13]  /*0050*/  ISETP.LE.OR P0, PT, R18, UR6, P0 ;  /* 0x0000000612007c0c */ /* 0x002fda0008703670 */
[----:B------:R-:W-:Y:S05]  /*0060*/  @P0 EXIT ;  /* 0x000000000000094d */ /* 0x000fea0003800000 */
[----:B------:R-:W0:Y:S01]  /*0070*/  LDC R0, c[0x0][0x3a0] ;  /* 0x0000e800ff007b82 */ /* 0x000e220000000800 */
[----:B------:R-:W1:Y:S01]  /*0080*/  LDCU.64 UR8, c[0x0][0x358] ;  /* 0x00006b00ff0877ac */ /* 0x000e620008000a00 */
[----:B0-----:R-:W-:-:S13]  /*0090*/  ISETP.GE.AND P0, PT, R0, 0x1, PT ;  /* 0x000000010000780c */ /* 0x001fda0003f06270 */
[----:B-1----:R-:W-:Y:S05]  /*00a0*/  @!P0 BRA `(.L_x_0) ;  /* 0x00000008008c8947 */ /* 0x002fea0003800000 */
[----:B------:R-:W0:Y:S01]  /*00b0*/  LDC.64 R2, c[0x0][0x388] ;  /* 0x0000e200ff027b82 */ /* 0x000e220000000a00 */
[----:B------:R-:W-:-:S04]  /*00c0*/  IMAD R7, R19, UR6, RZ ;  /* 0x0000000613077c24 */ /* 0x000fc8000f8e02ff */
[----:B------:R-:W-:-:S04]  /*00d0*/  IMAD.IADD R5, R7, 0x1, R8 ;  /* 0x0000000107057824 */ /* 0x000fc800078e0208 */
[----:B0-----:R-:W-:-:S05]  /*00e0*/  IMAD.WIDE.U32 R2, R5, 0x4, R2 ;  /* 0x0000000405027825 */ /* 0x001fca00078e0002 */
[----:B------:R0:W5:Y:S01]  /*00f0*/  LDG.E R6, desc[UR8][R2.64] ;  /* 0x0000000802067981 */ /* 0x000162000c1e1900 */
[----:B------:R-:W-:Y:S01]  /*0100*/  ISETP.GE.U32.AND P1, PT, R0, 0x10, PT ;  /* 0x000000100000780c */ /* 0x000fe20003f26070 */
[----:B------:R-:W-:Y:S01]  /*0110*/  IMAD R5, R8, R0, RZ ;  /* 0x0000000008057224 */ /* 0x000fe200078e02ff */
[----:B------:R-:W-:Y:S01]  /*0120*/  LOP3.LUT R9, R0, 0xf, RZ, 0xc0, !PT ;  /* 0x0000000f00097812 */ /* 0x000fe200078ec0ff */
[----:B------:R-:W-:-:S03]  /*0130*/  IMAD.MOV.U32 R4, RZ, RZ, RZ ;  /* 0x000000ffff047224 */ /* 0x000fc600078e00ff */
[----:B------:R-:W-:-:S07]  /*0140*/  ISETP.NE.AND P2, PT, R9, RZ, PT ;  /* 0x000000ff0900720c */ /* 0x000fce0003f45270 */
[----:B0-----:R-:W-:Y:S06]  /*0150*/  @!P1 BRA `(.L_x_1) ;  /* 0x0000000000f49947 */ /* 0x001fec0003800000 */
[----:B------:R-:W0:Y:S01]  /*0160*/  S2UR UR5, SR_CgaCtaId ;  /* 0x00000000000579c3 */ /* 0x000e220000008800 */
[----:B------:R-:W-:Y:S01]  /*0170*/  UMOV UR4, 0x400 ;  /* 0x0000040000047882 */ /* 0x000fe20000000000 */
[----:B------:R-:W-:Y:S01]  /*0180*/  LOP3.LUT R4, R0, 0x7ffffff0, RZ, 0xc0, !PT ;  /* 0x7ffffff000047812 */ /* 0x000fe200078ec0ff */
[----:B0-----:R-:W-:-:S03]  /*0190*/  ULEA UR5, UR5, UR4, 0x18 ;  /* 0x0000000405057291 */ /* 0x001fc6000f8ec0ff */
[----:B------:R-:W-:-:S09]  /*01a0*/  UMOV UR4, URZ ;  /* 0x000000ff00047c82 */ /* 0x000fd20008000000 */
.L_x_2:
[----:B0-----:R-:W0:Y:S01]  /*01b0*/  LDC.64 R2, c[0x0][0x390] ;  /* 0x0000e400ff027b82 */ /* 0x001e220000000a00 */
[----:B------:R-:W-:-:S05]  /*01c0*/  IADD3 R22, PT, PT, R5, UR4, RZ ;  /* 0x0000000405167c10 */ /* 0x000fca000fffe0ff */
[----:B0-----:R-:W-:-:S05]  /*01d0*/  IMAD.WIDE.U32 R2, R22, 0x4, R2 ;  /* 0x0000000416027825 */ /* 0x001fca00078e0002 */
[----:B------:R-:W2:Y:S04]  /*01e0*/  LDG.E R24, desc[UR8][R2.64] ;  /* 0x0000000802187981 */ /* 0x000ea8000c1e1900 */
[----:B------:R-:W3:Y:S04]  /*01f0*/  LDG.E R18, desc[UR8][R2.64+0x4] ;  /* 0x0000040802127981 */ /* 0x000ee8000c1e1900 */
[----:B------:R-:W4:Y:S04]  /*0200*/  LDG.E R10, desc[UR8][R2.64+0x8] ;  /* 0x00000808020a7981 */ /* 0x000f28000c1e1900 */
        /* <DEDUP_REMOVED lines=12> */
[----:B------:R-:W4:Y:S01]  /*02d0*/  LDG.E R20, desc[UR8][R2.64+0x3c] ;  /* 0x00003c0802147981 */ /* 0x000f22000c1e1900 */
[----:B------:R-:W-:Y:S01]  /*02e0*/  IMAD R22, R7, R0, R22 ;  /* 0x0000000007167224 */ /* 0x000fe200078e0216 */
[----:B------:R-:W-:-:S04]  /*02f0*/  UIADD3 UR4, UPT, UPT, UR4, 0x10, URZ ;  /* 0x0000001004047890 */ /* 0x000fc8000fffe0ff */
[----:B------:R-:W-:Y:S02]  /*0300*/  LEA R22, R22, UR5, 0x2 ;  /* 0x0000000516167c11 */ /* 0x000fe4000f8e10ff */
[----:B------:R-:W-:Y:S01]  /*0310*/  ISETP.NE.AND P1, PT, R4, UR4, PT ;  /* 0x0000000404007c0c */ /* 0x000fe2000bf25270 */
[C---:B--2--5:R-:W-:Y:S02]  /*0320*/  IMAD R24, R6.reuse, R24, RZ ;  /* 0x0000001806187224 */ /* 0x064fe400078e02ff */
[----:B---3--:R-:W-:-:S03]  /*0330*/  IMAD R18, R6, R18, RZ ;  /* 0x0000001206127224 */ /* 0x008fc600078e02ff */
[----:B------:R0:W-:Y:S01]  /*0340*/  STS [R22], R24 ;  /* 0x0000001816007388 */ /* 0x0001e20000000800 */
[----:B----4-:R-:W-:-:S03]  /*0350*/  IMAD R10, R6, R10, RZ ;  /* 0x0000000a060a7224 */ /* 0x010fc600078e02ff */
[----:B------:R0:W-:Y:S01]  /*0360*/  STS [R22+0x4], R18 ;  /* 0x0000041216007388 */ /* 0x0001e20000000800 */
[----:B------:R-:W-:-:S03]  /*0370*/  IMAD R16, R6, R16, RZ ;  /* 0x0000001006107224 */ /* 0x000fc600078e02ff */
        /* <DEDUP_REMOVED lines=24> */
[----:B------:R0:W-:Y:S04]  /*0500*/  STS [R22+0x38], R13 ;  /* 0x0000380d16007388 */ /* 0x0001e80000000800 */
[----:B------:R0:W-:Y:S01]  /*0510*/  STS [R22+0x3c], R3 ;  /* 0x00003c0316007388 */ /* 0x0001e20000000800 */
[----:B------:R-:W-:Y:S05]  /*0520*/  @P1 BRA `(.L_x_2) ;  /* 0xfffffffc00201947 */ /* 0x000fea000383ffff */
.L_x_1:
[----:B------:R-:W-:Y:S05]  /*0530*/  @!P2 BRA `(.L_x_0) ;  /* 0x000000040068a947 */ /* 0x000fea0003800000 */
[----:B------:R-:W-:Y:S02]  /*0540*/  ISETP.GE.U32.AND P2, PT, R9, 0x8, PT ;  /* 0x000000080900780c */ /* 0x000fe40003f46070 */
[----:B0-----:R-:W-:-:S04]  /*0550*/  LOP3.LUT R12, R0, 0x7, RZ, 0xc0, !PT ;  /* 0x00000007000c7812 */ /* 0x001fc800078ec0ff */
[----:B------:R-:W-:-:S07]  /*0560*/  ISETP.NE.AND P1, PT, R12, RZ, PT ;  /* 0x000000ff0c00720c */ /* 0x000fce0003f25270 */
[----:B------:R-:W-:Y:S06]  /*0570*/  @!P2 BRA `(.L_x_3) ;  /* 0x000000000098a947 */ /* 0x000fec0003800000 */
[----:B------:R-:W0:Y:S01]  /*0580*/  LDC.64 R10, c[0x0][0x390] ;  /* 0x0000e400ff0a7b82 */ /* 0x000e220000000a00 */
[----:B------:R-:W1:Y:S01]  /*0590*/  LDCU.64 UR4, c[0x0][0x390] ;  /* 0x00007200ff0477ac */ /* 0x000e620008000a00 */
[C---:B------:R-:W-:Y:S01]  /*05a0*/  IADD3 R3, P2, PT, R5.reuse, R4, RZ ;  /* 0x0000000405037210 */ /* 0x040fe20007f5e0ff */
[----:B------:R-:W-:-:S04]  /*05b0*/  IMAD.IADD R9, R5, 0x1, R4 ;  /* 0x0000000105097824 */ /* 0x000fc800078e0204 */
[----:B------:R-:W-:Y:S01]  /*05c0*/  IMAD.X R14, RZ, RZ, RZ, P2 ;  /* 0x000000ffff0e7224 */ /* 0x000fe200010e06ff */
[----:B-1----:R-:W-:-:S04]  /*05d0*/  LEA R2, P2, R3, UR4, 0x2 ;  /* 0x0000000403027c11 */ /* 0x002fc8000f8410ff */
[----:B------:R-:W-:Y:S01]  /*05e0*/  LEA.HI.X R3, R3, UR5, R14, 0x2, P2 ;  /* 0x0000000503037c11 */ /* 0x000fe200090f140e */
[----:B0-----:R-:W-:-:S04]  /*05f0*/  IMAD.WIDE.U32 R10, R9, 0x4, R10 ;  /* 0x00000004090a7825 */ /* 0x001fc800078e000a */
[----:B------:R-:W2:Y:S04]  /*0600*/  LDG.E R13, desc[UR8][R2.64+0x4] ;  /* 0x00000408020d7981 */ /* 0x000ea8000c1e1900 */
[----:B------:R0:W3:Y:S04]  /*0610*/  LDG.E R11, desc[UR8][R10.64] ;  /* 0x000000080a0b7981 */ /* 0x0000e8000c1e1900 */
[----:B------:R-:W4:Y:S04]  /*0620*/  LDG.E R15, desc[UR8][R2.64+0x8] ;  /* 0x00000808020f7981 */ /* 0x000f28000c1e1900 */
[----:B------:R-:W4:Y:S04]  /*0630*/  LDG.E R17, desc[UR8][R2.64+0xc] ;  /* 0x00000c0802117981 */ /* 0x000f28000c1e1900 */
[----:B------:R-:W4:Y:S04]  /*0640*/  LDG.E R21, desc[UR8][R2.64+0x10] ;  /* 0x0000100802157981 */ /* 0x000f28000c1e1900 */
[----:B------:R-:W4:Y:S04]  /*0650*/  LDG.E R23, desc[UR8][R2.64+0x14] ;  /* 0x0000140802177981 */ /* 0x000f28000c1e1900 */
[----:B------:R-:W4:Y:S04]  /*0660*/  LDG.E R25, desc[UR8][R2.64+0x18] ;  /* 0x0000180802197981 */ /* 0x000f28000c1e1900 */
[----:B------:R-:W4:Y:S01]  /*0670*/  LDG.E R27, desc[UR8][R2.64+0x1c] ;  /* 0x00001c08021b7981 */ /* 0x000f22000c1e1900 */
[----:B------:R-:W1:Y:S01]  /*0680*/  S2UR UR5, SR_CgaCtaId ;  /* 0x00000000000579c3 */ /* 0x000e620000008800 */
[----:B------:R-:W-:Y:S01]  /*0690*/  UMOV UR4, 0x400 ;  /* 0x0000040000047882 */ /* 0x000fe20000000000 */
[----:B------:R-:W-:Y:S01]  /*06a0*/  IMAD R9, R7, R0, R9 ;  /* 0x0000000007097224 */ /* 0x000fe200078e0209 */
[----:B-1----:R-:W-:-:S06]  /*06b0*/  ULEA UR4, UR5, UR4, 0x18 ;  /* 0x0000000405047291 */ /* 0x002fcc000f8ec0ff */
[----:B0-----:R-:W-:Y:S02]  /*06c0*/  LEA R10, R9, UR4, 0x2 ;  /* 0x00000004090a7c11 */ /* 0x001fe4000f8e10ff */
[----:B------:R-:W-:Y:S01]  /*06d0*/  IADD3 R4, PT, PT, R4, 0x8, RZ ;  /* 0x0000000804047810 */ /* 0x000fe20007ffe0ff */
[C---:B--2--5:R-:W-:Y:S02]  /*06e0*/  IMAD R13, R6.reuse, R13, RZ ;  /* 0x0000000d060d7224 */ /* 0x064fe400078e02ff */
[C---:B---3--:R-:W-:Y:S02]  /*06f0*/  IMAD R11, R6.reuse, R11, RZ ;  /* 0x0000000b060b7224 */ /* 0x048fe400078e02ff */
[C---:B----4-:R-:W-:Y:S02]  /*0700*/  IMAD R15, R6.reuse, R15, RZ ;  /* 0x0000000f060f7224 */ /* 0x050fe400078e02ff */
[C---:B------:R-:W-:Y:S02]  /*0710*/  IMAD R17, R6.reuse, R17, RZ ;  /* 0x0000001106117224 */ /* 0x040fe400078e02ff */
[----:B------:R-:W-:-:S02]  /*0720*/  IMAD R21, R6, R21, RZ ;  /* 0x0000001506157224 */ /* 0x000fc400078e02ff */
[C---:B------:R-:W-:Y:S02]  /*0730*/  IMAD R23, R6.reuse, R23, RZ ;  /* 0x0000001706177224 */ /* 0x040fe400078e02ff */
[C---:B------:R-:W-:Y:S02]  /*0740*/  IMAD R25, R6.reuse, R25, RZ ;  /* 0x0000001906197224 */ /* 0x040fe400078e02ff */
[----:B------:R-:W-:Y:S01]  /*0750*/  IMAD R27, R6, R27, RZ ;  /* 0x0000001b061b7224 */ /* 0x000fe200078e02ff */
[----:B------:R0:W-:Y:S04]  /*0760*/  STS [R10], R11 ;  /* 0x0000000b0a007388 */ /* 0x0001e80000000800 */
[----:B------:R0:W-:Y:S04]  /*0770*/  STS [R10+0x4], R13 ;  /* 0x0000040d0a007388 */ /* 0x0001e80000000800 */
[----:B------:R0:W-:Y:S04]  /*0780*/  STS [R10+0x8], R15 ;  /* 0x0000080f0a007388 */ /* 0x0001e80000000800 */
[----:B------:R0:W-:Y:S04]  /*0790*/  STS [R10+0xc], R17 ;  /* 0x00000c110a007388 */ /* 0x0001e80000000800 */
[----:B------:R0:W-:Y:S04]  /*07a0*/  STS [R10+0x10], R21 ;  /* 0x000010150a007388 */ /* 0x0001e80000000800 */
[----:B------:R0:W-:Y:S04]  /*07b0*/  STS [R10+0x14], R23 ;  /* 0x000014170a007388 */ /* 0x0001e80000000800 */
[----:B------:R0:W-:Y:S04]  /*07c0*/  STS [R10+0x18], R25 ;  /* 0x000018190a007388 */ /* 0x0001e80000000800 */
[----:B------:R0:W-:Y:S02]  /*07d0*/  STS [R10+0x1c], R27 ;  /* 0x00001c1b0a007388 */ /* 0x0001e40000000800 */
.L_x_3:
        /* <DEDUP_REMOVED lines=14> */
[----:B------:R-:W3:Y:S04]  /*08c0*/  LDG.E R11, desc[UR8][R10.64] ;  /* 0x000000080a0b7981 */ /* 0x000ee8000c1e1900 */
[----:B------:R-:W4:Y:S04]  /*08d0*/  LDG.E R17, desc[UR8][R2.64+0x8] ;  /* 0x0000080802117981 */ /* 0x000f28000c1e1900 */
[----:B------:R-:W4:Y:S01]  /*08e0*/  LDG.E R21, desc[UR8][R2.64+0xc] ;  /* 0x00000c0802157981 */ /* 0x000f22000c1e1900 */
[----:B------:R-:W0:Y:S01]  /*08f0*/  S2UR UR5, SR_CgaCtaId ;  /* 0x00000000000579c3 */ /* 0x000e220000008800 */
[----:B------:R-:W-:Y:S01]  /*0900*/  UMOV UR4, 0x400 ;  /* 0x0000040000047882 */ /* 0x000fe20000000000 */
[----:B------:R-:W-:Y:S01]  /*0910*/  IMAD R9, R7, R0, R9 ;  /* 0x0000000007097224 */ /* 0x000fe200078e0209 */
[----:B0-----:R-:W-:-:S06]  /*0920*/  ULEA UR4, UR5, UR4, 0x18 ;  /* 0x0000000405047291 */ /* 0x001fcc000f8ec0ff */
[----:B------:R-:W-:Y:S02]  /*0930*/  LEA R12, R9, UR4, 0x2 ;  /* 0x00000004090c7c11 */ /* 0x000fe4000f8e10ff */
[----:B------:R-:W-:Y:S01]  /*0940*/  IADD3 R4, PT, PT, R4, 0x4, RZ ;  /* 0x0000000404047810 */ /* 0x000fe20007ffe0ff */
[C---:B--2--5:R-:W-:Y:S02]  /*0950*/  IMAD R15, R6.reuse, R15, RZ ;  /* 0x0000000f060f7224 */ /* 0x064fe400078e02ff */
[C---:B---3--:R-:W-:Y:S02]  /*0960*/  IMAD R9, R6.reuse, R11, RZ ;  /* 0x0000000b06097224 */ /* 0x048fe400078e02ff */
[C---:B----4-:R-:W-:Y:S02]  /*0970*/  IMAD R17, R6.reuse, R17, RZ ;  /* 0x0000001106117224 */ /* 0x050fe400078e02ff */
[----:B------:R-:W-:Y:S01]  /*0980*/  IMAD R21, R6, R21, RZ ;  /* 0x0000001506157224 */ /* 0x000fe200078e02ff */
[----:B------:R0:W-:Y:S04]  /*0990*/  STS [R12], R9 ;  /* 0x000000090c007388 */ /* 0x0001e80000000800 */
[----:B------:R0:W-:Y:S04]  /*09a0*/  STS [R12+0x4], R15 ;  /* 0x0000040f0c007388 */ /* 0x0001e80000000800 */
[----:B------:R0:W-:Y:S04]  /*09b0*/  STS [R12+0x8], R17 ;  /* 0x000008110c007388 */ /* 0x0001e80000000800 */
[----:B------:R0:W-:Y:S02]  /*09c0*/  STS [R12+0xc], R21 ;  /* 0x00000c150c007388 */ /* 0x0001e40000000800 */
.L_x_4:
[----:B------:R-:W-:Y:S05]  /*09d0*/  @!P1 BRA `(.L_x_0) ;  /* 0x0000000000409947 */ /* 0x000fea0003800000 */
[----:B------:R-:W1:Y:S01]  /*09e0*/  S2UR UR5, SR_CgaCtaId ;  /* 0x00000000000579c3 */ /* 0x000e620000008800 */
[----:B------:R-:W-:-:S07]  /*09f0*/  UMOV UR4, 0x400 ;  /* 0x0000040000047882 */ /* 0x000fce0000000000 */
[----:B------:R-:W2:Y:S01]  /*0a00*/  LDC.64 R2, c[0x0][0x390] ;  /* 0x0000e400ff027b82 */ /* 0x000ea20000000a00 */
[----:B-1----:R-:W-:-:S03]  /*0a10*/  ULEA UR5, UR5, UR4, 0x18 ;  /* 0x0000000405057291 */ /* 0x002fc6000f8ec0ff */
[----:B------:R-:W-:-:S09]  /*0a20*/  UMOV UR4, URZ ;  /* 0x000000ff00047c82 */ /* 0x000fd20008000000 */
.L_x_5:
[----:B01----:R-:W-:-:S04]  /*0a30*/  IMAD.IADD R9, R5, 0x1, R4 ;  /* 0x0000000105097824 */ /* 0x003fc800078e0204 */
[----:B--2---:R-:W-:-:S06]  /*0a40*/  IMAD.WIDE.U32 R10, R9, 0x4, R2 ;  /* 0x00000004090a7825 */ /* 0x004fcc00078e0002 */
[----:B------:R-:W2:Y:S01]  /*0a50*/  LDG.E R11, desc[UR8][R10.64] ;  /* 0x000000080a0b7981 */ /* 0x000ea2000c1e1900 */
[----:B------:R-:W-:Y:S01]  /*0a60*/  IMAD R9, R7, R0, R9 ;  /* 0x0000000007097224 */ /* 0x000fe200078e0209 */
[----:B------:R-:W-:Y:S01]  /*0a70*/  UIADD3 UR4, UPT, UPT, UR4, 0x1, URZ ;  /* 0x0000000104047890 */ /* 0x000fe2000fffe0ff */
[----:B------:R-:W-:-:S03]  /*0a80*/  VIADD R4, R4, 0x1 ;  /* 0x0000000104047836 */ /* 0x000fc60000000000 */
[----:B------:R-:W-:Y:S02]  /*0a90*/  LEA R12, R9, UR5, 0x2 ;  /* 0x00000005090c7c11 */ /* 0x000fe4000f8e10ff */
[----:B------:R-:W-:Y:S01]  /*0aa0*/  ISETP.NE.AND P1, PT, R13, UR4, PT ;  /* 0x000000040d007c0c */ /* 0x000fe2000bf25270 */
[----:B--2--5:R-:W-:-:S05]  /*0ab0*/  IMAD R9, R6, R11, RZ ;  /* 0x0000000b06097224 */ /* 0x024fca00078e02ff */
[----:B------:R1:W-:Y:S07]  /*0ac0*/  STS [R12], R9 ;  /* 0x000000090c007388 */ /* 0x0003ee0000000800 */
[----:B------:R-:W-:Y:S05]  /*0ad0*/  @P1 BRA `(.L_x_5) ;  /* 0xfffffffc00d41947 */ /* 0x000fea000383ffff */
.L_x_0:
[----:B------:R-:W-:Y:S01]  /*0ae0*/  BAR.SYNC.DEFER_BLOCKING 0x0 ;  /* 0x0000000000007b1d */ /* 0x000fe20000010000 */
[----:B------:R-:W-:-:S13]  /*0af0*/  ISETP.NE.OR P0, PT, R8, RZ, !P0 ;  /* 0x000000ff0800720c */ /* 0x000fda0004705670 */
[----:B------:R-:W-:Y:S05]  /*0b00*/  @P0 EXIT ;  /* 0x000000000000094d */ /* 0x000fea0003800000 */
[C---:B------:R-:W-:Y:S01]  /*0b10*/  ISETP.GE.U32.AND P0, PT, R19.reuse, 0x2, PT ;  /* 0x000000021300780c */ /* 0x040fe20003f06070 */
[----:B0-----:R-:W-:-:S12]  /*0b20*/  IMAD R3, R19, UR6, RZ ;  /* 0x0000000613037c24 */ /* 0x001fd8000f8e02ff */
[----:B------:R-:W-:Y:S05]  /*0b30*/  @!P0 BRA `(.L_x_6) ;  /* 0x0000000400a88947 */ /* 0x000fea0003800000 */
[----:B------:R-:W0:Y:S01]  /*0b40*/  S2R R4, SR_CgaCtaId ;  /* 0x0000000000047919 */ /* 0x000e220000008800 */
[C---:B------:R-:W-:Y:S01]  /*0b50*/  IADD3 R14, PT, PT, R19.reuse, 0x7, RZ ;  /* 0x00000007130e7810 */ /* 0x040fe20007ffe0ff */
[C---:B-1----:R-:W-:Y:S01]  /*0b60*/  VIADD R12, R19.reuse, 0x3 ;  /* 0x00000003130c7836 */ /* 0x042fe20000000000 */
[----:B------:R-:W-:Y:S01]  /*0b70*/  MOV R5, 0x400 ;  /* 0x0000040000057802 */ /* 0x000fe20000000f00 */
[----:B------:R-:W-:Y:S01]  /*0b80*/  IMAD.MOV.U32 R7, RZ, RZ, RZ ;  /* 0x000000ffff077224 */ /* 0x000fe200078e00ff */
[----:B------:R-:W-:Y:S02]  /*0b90*/  LOP3.LUT R2, R14, 0x7, RZ, 0xc0, !PT ;  /* 0x000000070e027812 */ /* 0x000fe400078ec0ff */
[C---:B------:R-:W-:Y:S01]  /*0ba0*/  IADD3 R16, PT, PT, R19.reuse, -0x1, RZ ;  /* 0xffffffff13107810 */ /* 0x040fe20007ffe0ff */
[----:B------:R-:W-:Y:S01]  /*0bb0*/  VIADD R19, R19, 0xfffffffe ;  /* 0xfffffffe13137836 */ /* 0x000fe20000000000 */
[----:B-----5:R-:W-:Y:S01]  /*0bc0*/  LOP3.LUT R6, R12, 0x3, RZ, 0xc0, !PT ;  /* 0x000000030c067812 */ /* 0x020fe200078ec0ff */
[----:B------:R-:W-:-:S03]  /*0bd0*/  VIADD R2, R2, 0xffffffff ;  /* 0xffffffff02027836 */ /* 0x000fc60000000000 */
[----:B------:R-:W-:Y:S02]  /*0be0*/  ISETP.NE.AND P0, PT, R6, 0x1, PT ;  /* 0x000000010600780c */ /* 0x000fe40003f05270 */
[----:B------:R-:W-:Y:S02]  /*0bf0*/  ISETP.GE.U32.AND P1, PT, R2, 0x3, PT ;  /* 0x000000030200780c */ /* 0x000fe40003f26070 */
[----:B0-----:R-:W-:Y:S02]  /*0c00*/  LEA R5, R4, R5, 0x18 ;  /* 0x0000000504057211 */ /* 0x001fe400078ec0ff */
[----:B------:R-:W-:Y:S02]  /*0c10*/  LOP3.LUT R4, R16, 0xfffffff8, RZ, 0xc0, !PT ;  /* 0xfffffff810047812 */ /* 0x000fe400078ec0ff */
[----:B------:R-:W-:-:S03]  /*0c20*/  LEA R2, R0, R5, 0x2 ;  /* 0x0000000500027211 */ /* 0x000fc600078e10ff */
[----:B------:R-:W-:-:S07]  /*0c30*/  IMAD.MOV R4, RZ, RZ, -R4 ;  /* 0x000000ffff047224 */ /* 0x000fce00078e0a04 */
.L_x_12:
[----:B0-----:R-:W0:Y:S01]  /*0c40*/  LDC R0, c[0x0][0x3a0] ;  /* 0x0000e800ff007b82 */ /* 0x001e220000000800 */
[----:B------:R-:W-:Y:S01]  /*0c50*/  ISETP.GE.U32.AND P3, PT, R19, 0x7, PT ;  /* 0x000000071300780c */ /* 0x000fe20003f66070 */
[----:B------:R-:W-:Y:S02]  /*0c60*/  IMAD.MOV.U32 R9, RZ, RZ, 0x1 ;  /* 0x00000001ff097424 */ /* 0x000fe400078e00ff */
[----:B0-----:R-:W-:Y:S01]  /*0c70*/  IMAD R11, R3, R0, R7 ;  /* 0x00000000030b7224 */ /* 0x001fe200078e0207 */
[----:B------:R-:W-:-:S03]  /*0c80*/  IADD3 R7, PT, PT, R7, 0x1, RZ ;  /* 0x0000000107077810 */ /* 0x000fc60007ffe0ff */
[----:B--234-:R-:W-:Y:S01]  /*0c90*/  IMAD R6, R11, 0x4, R5 ;  /* 0x000000040b067824 */ /* 0x01cfe200078e0205 */
[----:B------:R-:W-:-:S04]  /*0ca0*/  ISETP.NE.AND P2, PT, R7, R0, PT ;  /* 0x000000000700720c */ /* 0x000fc80003f45270 */
[----:B-1----:R0:W1:Y:S01]  /*0cb0*/  LDS R13, [R6] ;  /* 0x00000000060d7984 */ /* 0x0020620000000800 */
[----:B------:R-:W-:Y:S08]  /*0cc0*/  @!P3 BRA `(.L_x_7) ;  /* 0x0000000000a0b947 */ /* 0x000ff00003800000 */
[----:B------:R-:W-:Y:S02]  /*0cd0*/  HFMA2 R9, -RZ, RZ, 0, 0 ;  /* 0x00000000ff097431 */ /* 0x000fe400000001ff */
[----:B------:R-:W-:Y:S02]  /*0ce0*/  IMAD R11, R11, 0x4, R2 ;  /* 0x000000040b0b7824 */ /* 0x000fe400078e0202 */
[----:B------:R-:W-:-:S07]  /*0cf0*/  IMAD.MOV.U32 R8, RZ, RZ, R4 ;  /* 0x000000ffff087224 */ /* 0x000fce00078e0004 */
.L_x_8:
[----:B--2---:R2:W1:Y:S01]  /*0d00*/  LDS R10, [R11] ;  /* 0x000000000b0a7984 */ /* 0x0044620000000800 */
[----:B------:R-:W-:Y:S01]  /*0d10*/  LEA R15, R0, R11, 0x2 ;  /* 0x0000000b000f7211 */ /* 0x000fe200078e10ff */
[----:B------:R-:W-:Y:S01]  /*0d20*/  VIADD R8, R8, 0x8 ;  /* 0x0000000808087836 */ /* 0x000fe20000000000 */
[----:B------:R-:W-:-:S03]  /*0d30*/  IADD3 R9, PT, PT, R9, 0x8, RZ ;  /* 0x0000000809097810 */ /* 0x000fc60007ffe0ff */
[----:B------:R-:W-:Y:S01]  /*0d40*/  IMAD R21, R0, 0x4, R15 ;  /* 0x0000000400157824 */ /* 0x000fe200078e020f */
[----:B------:R-:W-:Y:S01]  /*0d50*/  ISETP.NE.AND P3, PT, R8, RZ, PT ;  /* 0x000000ff0800720c */ /* 0x000fe20003f65270 */
[C---:B--2---:R-:W-:Y:S02]  /*0d60*/  IMAD R11, R0.reuse, 0x20, R11 ;  /* 0x00000020000b7824 */ /* 0x044fe400078e020b */
[----:B------:R-:W-:Y:S02]  /*0d70*/  IMAD R25, R0, 0x4, R21 ;  /* 0x0000000400197824 */ /* 0x000fe400078e0215 */
[----:B-1----:R-:W-:-:S05]  /*0d80*/  IMAD.IADD R13, R10, 0x1, R13 ;  /* 0x000000010a0d7824 */ /* 0x002fca00078e020d */
[----:B------:R-:W-:Y:S04]  /*0d90*/  STS [R6], R13 ;  /* 0x0000000d06007388 */ /* 0x000fe80000000800 */
[----:B------:R-:W1:Y:S02]  /*0da0*/  LDS R10, [R15] ;  /* 0x000000000f0a7984 */ /* 0x000e640000000800 */
[----:B-1----:R-:W-:Y:S02]  /*0db0*/  IMAD.IADD R17, R13, 0x1, R10 ;  /* 0x000000010d117824 */ /* 0x002fe400078e020a */
[----:B------:R-:W-:-:S03]  /*0dc0*/  IMAD R13, R0, 0x4, R25 ;  /* 0x00000004000d7824 */ /* 0x000fc600078e0219 */
[----:B------:R-:W-:Y:S04]  /*0dd0*/  STS [R6], R17 ;  /* 0x0000001106007388 */ /* 0x000fe80000000800 */
[----:B------:R-:W1:Y:S02]  /*0de0*/  LDS R10, [R21] ;  /* 0x00000000150a7984 */ /* 0x000e640000000800 */
[----:B-1----:R-:W-:Y:S01]  /*0df0*/  IADD3 R23, PT, PT, R17, R10, RZ ;  /* 0x0000000a11177210 */ /* 0x002fe20007ffe0ff */
[----:B------:R-:W-:-:S04]  /*0e00*/  IMAD R17, R0, 0x4, R13 ;  /* 0x0000000400117824 */ /* 0x000fc800078e020d */
[----:B------:R-:W-:Y:S04]  /*0e10*/  STS [R6], R23 ;  /* 0x0000001706007388 */ /* 0x000fe80000000800 */
[----:B------:R-:W1:Y:S02]  /*0e20*/  LDS R10, [R25] ;  /* 0x00000000190a7984 */ /* 0x000e640000000800 */
[----:B-1----:R-:W-:Y:S01]  /*0e30*/  IADD3 R27, PT, PT, R23, R10, RZ ;  /* 0x0000000a171b7210 */ /* 0x002fe20007ffe0ff */
[----:B------:R-:W-:-:S04]  /*0e40*/  IMAD R23, R0, 0x4, R17 ;  /* 0x0000000400177824 */ /* 0x000fc800078e0211 */
[----:B------:R-:W-:Y:S04]  /*0e50*/  STS [R6], R27 ;  /* 0x0000001b06007388 */ /* 0x000fe80000000800 */
[----:B------:R-:W1:Y:S02]  /*0e60*/  LDS R10, [R13] ;  /* 0x000000000d0a7984 */ /* 0x000e640000000800 */
[----:B-1----:R-:W-:-:S05]  /*0e70*/  IADD3 R15, PT, PT, R27, R10, RZ ;  /* 0x0000000a1b0f7210 */ /* 0x002fca0007ffe0ff */
[----:B------:R-:W-:Y:S04]  /*0e80*/  STS [R6], R15 ;  /* 0x0000000f06007388 */ /* 0x000fe80000000800 */
[----:B------:R-:W1:Y:S02]  /*0e90*/  LDS R10, [R17] ;  /* 0x00000000110a7984 */ /* 0x000e640000000800 */
[----:B-1----:R-:W-:-:S05]  /*0ea0*/  IADD3 R21, PT, PT, R15, R10, RZ ;  /* 0x0000000a0f157210 */ /* 0x002fca0007ffe0ff */
[----:B------:R-:W-:Y:S04]  /*0eb0*/  STS [R6], R21 ;  /* 0x0000001506007388 */ /* 0x000fe80000000800 */
[----:B------:R-:W1:Y:S02]  /*0ec0*/  LDS R10, [R23] ;  /* 0x00000000170a7984 */ /* 0x000e640000000800 */
[----:B-1----:R-:W-:Y:S01]  /*0ed0*/  IADD3 R25, PT, PT, R21, R10, RZ ;  /* 0x0000000a15197210 */ /* 0x002fe20007ffe0ff */
[----:B------:R-:W-:-:S04]  /*0ee0*/  IMAD R10, R0, 0x4, R23 ;  /* 0x00000004000a7824 */ /* 0x000fc800078e0217 */
[----:B------:R-:W-:Y:S04]  /*0ef0*/  STS [R6], R25 ;  /* 0x0000001906007388 */ /* 0x000fe80000000800 */
[----:B------:R-:W1:Y:S02]  /*0f00*/  LDS R10, [R10] ;  /* 0x000000000a0a7984 */ /* 0x000e640000000800 */
[----:B-1----:R-:W-:-:S05]  /*0f10*/  IADD3 R13, PT, PT, R25, R10, RZ ;  /* 0x0000000a190d7210 */ /* 0x002fca0007ffe0ff */
[----:B------:R2:W-:Y:S01]  /*0f20*/  STS [R6], R13 ;  /* 0x0000000d06007388 */ /* 0x0005e20000000800 */
[----:B------:R-:W-:Y:S05]  /*0f30*/  @P3 BRA `(.L_x_8) ;  /* 0xfffffffc00703947 */ /* 0x000fea000383ffff */
[----:B------:R-:W-:-:S07]  /*0f40*/  IADD3 R9, PT, PT, R9, 0x1, RZ ;  /* 0x0000000109097810 */ /* 0x000fce0007ffe0ff */
.L_x_7:
[----:B------:R-:W-:-:S13]  /*0f50*/  LOP3.LUT P3, RZ, R16, 0x7, RZ, 0xc0, !PT ;  /* 0x0000000710ff7812 */ /* 0x000fda000786c0ff */
[----:B------:R-:W-:Y:S05]  /*0f60*/  @!P3 BRA `(.L_x_9) ;  /* 0x000000000098b947 */ /* 0x000fea0003800000 */
[----:B------:R-:W-:Y:S01]  /*0f70*/  LOP3.LUT P3, RZ, R14, 0x3, RZ, 0xc0, !PT ;  /* 0x000000030eff7812 */ /* 0x000fe2000786c0ff */
[----:B------:R-:W-:-:S12]  /*0f80*/  @!P1 BRA `(.L_x_10) ;  /* 0x0000000000489947 */ /* 0x000fd80003800000 */
[C---:B------:R-:W-:Y:S02]  /*0f90*/  IMAD R11, R9.reuse, R0, RZ ;  /* 0x00000000090b7224 */ /* 0x040fe400078e02ff */
[----:B------:R-:W-:Y:S02]  /*0fa0*/  VIADD R9, R9, 0x4 ;  /* 0x0000000409097836 */ /* 0x000fe40000000000 */
[----:B------:R-:W-:-:S04]  /*0fb0*/  IMAD R11, R11, 0x4, R6 ;  /* 0x000000040b0b7824 */ /* 0x000fc800078e0206 */
[C---:B------:R-:W-:Y:S01]  /*0fc0*/  IMAD R17, R0.reuse, 0x4, R11 ;  /* 0x0000000400117824 */ /* 0x040fe200078e020b */
[----:B------:R-:W1:Y:S03]  /*0fd0*/  LDS R8, [R11] ;  /* 0x000000000b087984 */ /* 0x000e660000000800 */
[----:B------:R-:W-:Y:S01]  /*0fe0*/  IMAD R23, R0, 0x4, R17 ;  /* 0x0000000400177824 */ /* 0x000fe200078e0211 */
        /* <DEDUP_REMOVED lines=9> */
[----:B------:R-:W2:Y:S02]  /*1080*/  LDS R8, [R8] ;  /* 0x0000000008087984 */ /* 0x000ea40000000800 */
[----:B--2---:R-:W-:-:S05]  /*1090*/  IADD3 R13, PT, PT, R25, R8, RZ ;  /* 0x00000008190d7210 */ /* 0x004fca0007ffe0ff */
[----:B------:R3:W-:Y:S02]  /*10a0*/  STS [R6], R13 ;  /* 0x0000000d06007388 */ /* 0x0007e40000000800 */
.L_x_10:
[----:B------:R-:W-:Y:S05]  /*10b0*/  @!P3 BRA `(.L_x_9) ;  /* 0x000000000044b947 */ /* 0x000fea0003800000 */
[----:B------:R-:W-:Y:S01]  /*10c0*/  LOP3.LUT P3, RZ, R12, 0x1, RZ, 0xc0, !PT ;  /* 0x000000010cff7812 */ /* 0x000fe2000786c0ff */
[----:B------:R-:W-:-:S12]  /*10d0*/  @!P0 BRA `(.L_x_11) ;  /* 0x0000000000288947 */ /* 0x000fd80003800000 */
[C---:B------:R-:W-:Y:S01]  /*10e0*/  IMAD R11, R9.reuse, R0, RZ ;  /* 0x00000000090b7224 */ /* 0x040fe200078e02ff */
[----:B------:R-:W-:-:S04]  /*10f0*/  IADD3 R9, PT, PT, R9, 0x2, RZ ;  /* 0x0000000209097810 */ /* 0x000fc80007ffe0ff */
[----:B------:R-:W-:-:S05]  /*1100*/  LEA R15, R11, R6, 0x2 ;  /* 0x000000060b0f7211 */ /* 0x000fca00078e10ff */
[----:B------:R-:W1:Y:S02]  /*1110*/  LDS R8, [R15] ;  /* 0x000000000f087984 */ /* 0x000e640000000800 */
[----:B-1----:R-:W-:Y:S01]  /*1120*/  IMAD.IADD R11, R13, 0x1, R8 ;  /* 0x000000010d0b7824 */ /* 0x002fe200078e0208 */
[----:B------:R-:W-:-:S04]  /*1130*/  LEA R8, R0, R15, 0x2 ;  /* 0x0000000f00087211 */ /* 0x000fc800078e10ff */
[----:B------:R-:W-:Y:S04]  /*1140*/  STS [R6], R11 ;  /* 0x0000000b06007388 */ /* 0x000fe80000000800 */
[----:B------:R-:W2:Y:S02]  /*1150*/  LDS R8, [R8] ;  /* 0x0000000008087984 */ /* 0x000ea40000000800 */
[----:B--23--:R-:W-:-:S05]  /*1160*/  IMAD.IADD R13, R11, 0x1, R8 ;  /* 0x000000010b0d7824 */ /* 0x00cfca00078e0208 */
[----:B------:R4:W-:Y:S02]  /*1170*/  STS [R6], R13 ;  /* 0x0000000d06007388 */ /* 0x0009e40000000800 */
.L_x_11:
[----:B------:R-:W-:-:S04]  /*1180*/  @P3 IMAD R9, R9, R0, RZ ;  /* 0x0000000009093224 */ /* 0x000fc800078e02ff */
[----:B------:R-:W-:-:S05]  /*1190*/  @P3 IMAD R9, R9, 0x4, R6 ;  /* 0x0000000409093824 */ /* 0x000fca00078e0206 */
[----:B------:R-:W1:Y:S02]  /*11a0*/  @P3 LDS R8, [R9] ;  /* 0x0000000009083984 */ /* 0x000e640000000800 */
[----:B-1234-:R-:W-:-:S05]  /*11b0*/  @P3 IADD3 R13, PT, PT, R8, R13, RZ ;  /* 0x0000000d080d3210 */ /* 0x01efca0007ffe0ff */
[----:B------:R4:W-:Y:S02]  /*11c0*/  @P3 STS [R6], R13 ;  /* 0x0000000d06003388 */ /* 0x0009e40000000800 */
.L_x_9:
[----:B------:R-:W-:Y:S05]  /*11d0*/  @P2 BRA `(.L_x_12) ;  /* 0xfffffff800982947 */ /* 0x000fea000383ffff */
.L_x_6:
[C---:B------:R-:W-:Y:S01]  /*11e0*/  ISETP.GE.U32.AND P1, PT, R0.reuse, 0x8, PT ;  /* 0x000000080000780c */ /* 0x040fe20003f26070 */
[C---:B------:R-:W-:Y:S01]  /*11f0*/  IMAD R2, R0.reuse, UR6, RZ ;  /* 0x0000000600027c24 */ /* 0x040fe2000f8e02ff */
[----:B-1----:R-:W-:Y:S01]  /*1200*/  LOP3.LUT R12, R0, 0x7, RZ, 0xc0, !PT ;  /* 0x00000007000c7812 */ /* 0x002fe200078ec0ff */
[----:B------:R-:W-:-:S03]  /*1210*/  IMAD.MOV.U32 R5, RZ, RZ, RZ ;  /* 0x000000ffff057224 */ /* 0x000fc600078e00ff */
[----:B------:R-:W-:-:S07]  /*1220*/  ISETP.NE.AND P0, PT, R12, RZ, PT ;  /* 0x000000ff0c00720c */ /* 0x000fce0003f05270 */
[----:B------:R-:W-:Y:S06]  /*1230*/  @!P1 BRA `(.L_x_13) ;  /* 0x0000000000949947 */ /* 0x000fec0003800000 */
[----:B------:R-:W1:Y:S01]  /*1240*/  S2R R8, SR_CgaCtaId ;  /* 0x0000000000087919 */ /* 0x000e620000008800 */
[----:B0-2345:R-:W0:Y:S01]  /*1250*/  LDC.64 R6, c[0x0][0x380] ;  /* 0x0000e000ff067b82 */ /* 0x03de220000000a00 */
[----:B------:R-:W2:Y:S01]  /*1260*/  LDCU UR4, c[0x0][0x39c] ;  /* 0x00007380ff0477ac */ /* 0x000ea20008000800 */
[----:B------:R-:W-:Y:S01]  /*1270*/  MOV R5, 0x400 ;  /* 0x0000040000057802 */ /* 0x000fe20000000f00 */
[C---:B--2---:R-:W-:Y:S02]  /*1280*/  IMAD R4, R2.reuse, UR4, RZ ;  /* 0x0000000402047c24 */ /* 0x044fe4000f8e02ff */
[----:B0-----:R-:W-:-:S03]  /*1290*/  IMAD.WIDE.U32 R6, R2, 0x4, R6 ;  /* 0x0000000402067825 */ /* 0x001fc600078e0006 */
[----:B------:R-:W-:Y:S02]  /*12a0*/  IADD3 R10, P1, PT, R6, 0x10, RZ ;  /* 0x00000010060a7810 */ /* 0x000fe40007f3e0ff */
[----:B-1----:R-:W-:Y:S02]  /*12b0*/  LEA R9, R8, R5, 0x18 ;  /* 0x0000000508097211 */ /* 0x002fe400078ec0ff */
[----:B------:R-:W-:Y:S02]  /*12c0*/  LOP3.LUT R5, R0, 0x7ffffff8, RZ, 0xc0, !PT ;  /* 0x7ffffff800057812 */ /* 0x000fe400078ec0ff */
[----:B------:R-:W-:Y:S02]  /*12d0*/  LEA R4, R4, R9, 0x2 ;  /* 0x0000000904047211 */ /* 0x000fe400078e10ff */
[----:B------:R-:W-:Y:S01]  /*12e0*/  IADD3.X R25, PT, PT, RZ, R7, RZ, P1, !PT ;  /* 0x00000007ff197210 */ /* 0x000fe20000ffe4ff */
[----:B------:R-:W-:Y:S02]  /*12f0*/  IMAD.MOV R8, RZ, RZ, -R5 ;  /* 0x000000ffff087224 */ /* 0x000fe400078e0a05 */
[----:B------:R-:W-:-:S07]  /*1300*/  VIADD R4, R4, 0x10 ;  /* 0x0000001004047836 */ /* 0x000fce0000000000 */
.L_x_14:
[----:B0-----:R-:W0:Y:S01]  /*1310*/  LDS R9, [R4+-0x10] ;  /* 0xfffff00004097984 */ /* 0x001e220000000800 */
[----:B------:R-:W-:Y:S01]  /*1320*/  MOV R6, R10 ;  /* 0x0000000a00067202 */ /* 0x000fe20000000f00 */
[----:B------:R-:W-:Y:S01]  /*1330*/  IMAD.MOV.U32 R7, RZ, RZ, R25 ;  /* 0x000000ffff077224 */ /* 0x000fe200078e0019 */
[----:B------:R-:W-:Y:S01]  /*1340*/  IADD3 R8, PT, PT, R8, 0x8, RZ ;  /* 0x0000000808087810 */ /* 0x000fe20007ffe0ff */
[----:B------:R-:W1:Y:S01]  /*1350*/  LDS R11, [R4+-0xc] ;  /* 0xfffff400040b7984 */ /* 0x000e620000000800 */
[----:B------:R-:W-:Y:S02]  /*1360*/  IADD3 R10, P2, PT, R6, 0x20, RZ ;  /* 0x00000020060a7810 */ /* 0x000fe40007f5e0ff */
[----:B------:R-:W-:Y:S01]  /*1370*/  ISETP.NE.AND P1, PT, R8, RZ, PT ;  /* 0x000000ff0800720c */ /* 0x000fe20003f25270 */
[----:B------:R-:W2:Y:S02]  /*1380*/  LDS R13, [R4+-0x8] ;  /* 0xfffff800040d7984 */ /* 0x000ea40000000800 */
[----:B------:R-:W-:-:S02]  /*1390*/  IMAD.X R25, RZ, RZ, R7, P2 ;  /* 0x000000ffff197224 */ /* 0x000fc400010e0607 */
[----:B------:R-:W3:Y:S04]  /*13a0*/  LDS R15, [R4+-0x4] ;  /* 0xfffffc00040f7984 */ /* 0x000ee80000000800 */
[----:B------:R-:W4:Y:S04]  /*13b0*/  LDS R17, [R4] ;  /* 0x0000000004117984 */ /* 0x000f280000000800 */
[----:B------:R-:W5:Y:S04]  /*13c0*/  LDS R19, [R4+0x4] ;  /* 0x0000040004137984 */ /* 0x000f680000000800 */
[----:B------:R-:W5:Y:S04]  /*13d0*/  LDS R21, [R4+0x8] ;  /* 0x0000080004157984 */ /* 0x000f680000000800 */
[----:B------:R0:W5:Y:S02]  /*13e0*/  LDS R23, [R4+0xc] ;  /* 0x00000c0004177984 */ /* 0x0001640000000800 */
[----:B0-----:R-:W-:-:S02]  /*13f0*/  IADD3 R4, PT, PT, R4, 0x20, RZ ;  /* 0x0000002004047810 */ /* 0x001fc40007ffe0ff */
[----:B------:R0:W-:Y:S04]  /*1400*/  STG.E desc[UR8][R6.64+-0x10], R9 ;  /* 0xfffff00906007986 */ /* 0x0001e8000c101908 */
[----:B-1----:R0:W-:Y:S04]  /*1410*/  STG.E desc[UR8][R6.64+-0xc], R11 ;  /* 0xfffff40b06007986 */ /* 0x0021e8000c101908 */
[----:B--2---:R0:W-:Y:S04]  /*1420*/  STG.E desc[UR8][R6.64+-0x8], R13 ;  /* 0xfffff80d06007986 */ /* 0x0041e8000c101908 */
[----:B---3--:R0:W-:Y:S04]  /*1430*/  STG.E desc[UR8][R6.64+-0x4], R15 ;  /* 0xfffffc0f06007986 */ /* 0x0081e8000c101908 */
[----:B----4-:R0:W-:Y:S04]  /*1440*/  STG.E desc[UR8][R6.64], R17 ;  /* 0x0000001106007986 */ /* 0x0101e8000c101908 */
[----:B-----5:R0:W-:Y:S04]  /*1450*/  STG.E desc[UR8][R6.64+0x4], R19 ;  /* 0x0000041306007986 */ /* 0x0201e8000c101908 */
[----:B------:R0:W-:Y:S04]  /*1460*/  STG.E desc[UR8][R6.64+0x8], R21 ;  /* 0x0000081506007986 */ /* 0x0001e8000c101908 */
[----:B------:R0:W-:Y:S01]  /*1470*/  STG.E desc[UR8][R6.64+0xc], R23 ;  /* 0x00000c1706007986 */ /* 0x0001e2000c101908 */
[----:B------:R-:W-:Y:S05]  /*1480*/  @P1 BRA `(.L_x_14) ;  /* 0xfffffffc00a01947 */ /* 0x000fea000383ffff */
.L_x_13:
[----:B------:R-:W-:Y:S05]  /*1490*/  @!P0 EXIT ;  /* 0x000000000000894d */ /* 0x000fea0003800000 */
[----:B------:R-:W-:Y:S02]  /*14a0*/  ISETP.GE.U32.AND P0, PT, R12, 0x4, PT ;  /* 0x000000040c00780c */ /* 0x000fe40003f06070 */
[----:B------:R-:W-:-:S04]  /*14b0*/  LOP3.LUT R14, R0, 0x3, RZ, 0xc0, !PT ;  /* 0x00000003000e7812 */ /* 0x000fc800078ec0ff */
[----:B------:R-:W-:-:S07]  /*14c0*/  ISETP.NE.AND P1, PT, R14, RZ, PT ;  /* 0x000000ff0e00720c */ /* 0x000fce0003f25270 */
[----:B------:R-:W-:Y:S06]  /*14d0*/  @!P0 BRA `(.L_x_15) ;  /* 0x0000000000588947 */ /* 0x000fec0003800000 */
[----:B0-----:R-:W0:Y:S01]  /*14e0*/  S2R R7, SR_CgaCtaId ;  /* 0x0000000000077919 */ /* 0x001e220000008800 */
[----:B--2345:R-:W-:Y:S01]  /*14f0*/  MOV R6, 0x400 ;  /* 0x0000040000067802 */ /* 0x03cfe20000000f00 */
[----:B------:R-:W-:Y:S01]  /*1500*/  IMAD R4, R3, R0, R5 ;  /* 0x0000000003047224 */ /* 0x000fe200078e0205 */
[----:B------:R-:W1:Y:S01]  /*1510*/  LDC.64 R8, c[0x0][0x380] ;  /* 0x0000e000ff087b82 */ /* 0x000e620000000a00 */
[CC--:B------:R-:W-:Y:S02]  /*1520*/  IADD3 R10, P0, PT, R2.reuse, R5.reuse, RZ ;  /* 0x00000005020a7210 */ /* 0x0c0fe40007f1e0ff */
[----:B------:R-:W-:Y:S02]  /*1530*/  IADD3 R13, PT, PT, R2, R5, RZ ;  /* 0x00000005020d7210 */ /* 0x000fe40007ffe0ff */
[----:B------:R-:W-:Y:S01]  /*1540*/  IADD3 R5, PT, PT, R5, 0x4, RZ ;  /* 0x0000000405057810 */ /* 0x000fe20007ffe0ff */
[----:B------:R-:W-:Y:S02]  /*1550*/  IMAD.X R12, RZ, RZ, RZ, P0 ;  /* 0x000000ffff0c7224 */ /* 0x000fe400000e06ff */
[----:B-1----:R-:W-:Y:S01]  /*1560*/  IMAD.WIDE.U32 R8, R13, 0x4, R8 ;  /* 0x000000040d087825 */ /* 0x002fe200078e0008 */
[----:B0-----:R-:W-:-:S05]  /*1570*/  LEA R7, R7, R6, 0x18 ;  /* 0x0000000607077211 */ /* 0x001fca00078ec0ff */
[----:B------:R-:W-:Y:S02]  /*1580*/  IMAD R4, R4, 0x4, R7 ;  /* 0x0000000404047824 */ /* 0x000fe400078e0207 */
[----:B------:R-:W0:Y:S03]  /*1590*/  LDC.64 R6, c[0x0][0x380] ;  /* 0x0000e000ff067b82 */ /* 0x000e260000000a00 */
[----:B------:R-:W1:Y:S04]  /*15a0*/  LDS R11, [R4] ;  /* 0x00000000040b7984 */ /* 0x000e680000000800 */
[----:B------:R-:W2:Y:S04]  /*15b0*/  LDS R15, [R4+0x4] ;  /* 0x00000400040f7984 */ /* 0x000ea80000000800 */
[----:B------:R-:W3:Y:S04]  /*15c0*/  LDS R17, [R4+0x8] ;  /* 0x0000080004117984 */ /* 0x000ee80000000800 */
[----:B------:R-:W4:Y:S01]  /*15d0*/  LDS R19, [R4+0xc] ;  /* 0x00000c0004137984 */ /* 0x000f220000000800 */
[----:B0-----:R-:W-:-:S04]  /*15e0*/  LEA R6, P0, R10, R6, 0x2 ;  /* 0x000000060a067211 */ /* 0x001fc800078010ff */
[----:B------:R-:W-:Y:S01]  /*15f0*/  LEA.HI.X R7, R10, R7, R12, 0x2, P0 ;  /* 0x000000070a077211 */ /* 0x000fe200000f140c */
[----:B-1----:R1:W-:Y:S04]  /*1600*/  STG.E desc[UR8][R8.64], R11 ;  /* 0x0000000b08007986 */ /* 0x0023e8000c101908 */
[----:B--2---:R1:W-:Y:S04]  /*1610*/  STG.E desc[UR8][R6.64+0x4], R15 ;  /* 0x0000040f06007986 */ /* 0x0043e8000c101908 */
[----:B---3--:R1:W-:Y:S04]  /*1620*/  STG.E desc[UR8][R6.64+0x8], R17 ;  /* 0x0000081106007986 */ /* 0x0083e8000c101908 */
[----:B----4-:R1:W-:Y:S02]  /*1630*/  STG.E desc[UR8][R6.64+0xc], R19 ;  /* 0x00000c1306007986 */ /* 0x0103e4000c101908 */
.L_x_15:
[----:B------:R-:W-:Y:S05]  /*1640*/  @!P1 EXIT ;  /* 0x000000000000994d */ /* 0x000fea0003800000 */
[----:B------:R-:W-:Y:S02]  /*1650*/  ISETP.NE.AND P0, PT, R14, 0x1, PT ;  /* 0x000000010e00780c */ /* 0x000fe40003f05270 */
[----:B------:R-:W-:-:S04]  /*1660*/  LOP3.LUT R4, R0, 0x1, RZ, 0xc0, !PT ;  /* 0x0000000100047812 */ /* 0x000fc800078ec0ff */
[----:B------:R-:W-:-:S07]  /*1670*/  ISETP.NE.U32.AND P1, PT, R4, 0x1, PT ;  /* 0x000000010400780c */ /* 0x000fce0003f25070 */
[----:B------:R-:W-:Y:S06]  /*1680*/  @!P0 BRA `(.L_x_16) ;  /* 0x0000000000488947 */ /* 0x000fec0003800000 */
[----:B01----:R-:W0:Y:S01]  /*1690*/  S2R R7, SR_CgaCtaId ;  /* 0x0000000000077919 */ /* 0x003e220000008800 */
[----:B--2345:R-:W-:Y:S01]  /*16a0*/  MOV R6, 0x400 ;  /* 0x0000040000067802 */ /* 0x03cfe20000000f00 */
[----:B------:R-:W-:Y:S01]  /*16b0*/  IMAD R4, R3, R0, R5 ;  /* 0x0000000003047224 */ /* 0x000fe200078e0205 */
[----:B------:R-:W1:Y:S01]  /*16c0*/  LDC.64 R16, c[0x0][0x380] ;  /* 0x0000e000ff107b82 */ /* 0x000e620000000a00 */
[CC--:B------:R-:W-:Y:S02]  /*16d0*/  IADD3 R9, P0, PT, R2.reuse, R5.reuse, RZ ;  /* 0x0000000502097210 */ /* 0x0c0fe40007f1e0ff */
[----:B------:R-:W-:Y:S02]  /*16e0*/  IADD3 R13, PT, PT, R2, R5, RZ ;  /* 0x00000005020d7210 */ /* 0x000fe40007ffe0ff */
[----:B------:R-:W-:Y:S01]  /*16f0*/  IADD3 R5, PT, PT, R5, 0x2, RZ ;  /* 0x0000000205057810 */ /* 0x000fe20007ffe0ff */
[----:B------:R-:W-:Y:S01]  /*1700*/  IMAD.X R10, RZ, RZ, RZ, P0 ;  /* 0x000000ffff0a7224 */ /* 0x000fe200000e06ff */
[----:B-1----:R-:W-:-:S04]  /*1710*/  LEA R8, P0, R9, R16, 0x2 ;  /* 0x0000001009087211 */ /* 0x002fc800078010ff */
[----:B------:R-:W-:Y:S02]  /*1720*/  LEA.HI.X R9, R9, R17, R10, 0x2, P0 ;  /* 0x0000001109097211 */ /* 0x000fe400000f140a */
[----:B0-----:R-:W-:-:S05]  /*1730*/  LEA R7, R7, R6, 0x18 ;  /* 0x0000000607077211 */ /* 0x001fca00078ec0ff */
[----:B------:R-:W-:Y:S02]  /*1740*/  IMAD R4, R4, 0x4, R7 ;  /* 0x0000000404047824 */ /* 0x000fe400078e0207 */
[----:B------:R-:W0:Y:S03]  /*1750*/  LDC.64 R6, c[0x0][0x380] ;  /* 0x0000e000ff067b82 */ /* 0x000e260000000a00 */
[----:B------:R-:W1:Y:S04]  /*1760*/  LDS R11, [R4] ;  /* 0x00000000040b7984 */ /* 0x000e680000000800 */
[----:B------:R-:W2:Y:S01]  /*1770*/  LDS R15, [R4+0x4] ;  /* 0x00000400040f7984 */ /* 0x000ea20000000800 */
[----:B0-----:R-:W-:-:S05]  /*1780*/  IMAD.WIDE.U32 R6, R13, 0x4, R6 ;  /* 0x000000040d067825 */ /* 0x001fca00078e0006 */
[----:B-1----:R0:W-:Y:S04]  /*1790*/  STG.E desc[UR8][R6.64], R11 ;  /* 0x0000000b06007986 */ /* 0x0021e8000c101908 */
[----:B--2---:R0:W-:Y:S02]  /*17a0*/  STG.E desc[UR8][R8.64+0x4], R15 ;  /* 0x0000040f08007986 */ /* 0x0041e4000c101908 */
.L_x_16:
[----:B------:R-:W-:Y:S05]  /*17b0*/  @P1 EXIT ;  /* 0x000000000000194d */ /* 0x000fea0003800000 */
[----:B01----:R-:W0:Y:S01]  /*17c0*/  S2R R7, SR_CgaCtaId ;  /* 0x0000000000077919 */ /* 0x003e220000008800 */
[----:B------:R-:W-:Y:S01]  /*17d0*/  MOV R4, 0x400 ;  /* 0x0000040000047802 */ /* 0x000fe20000000f00 */
[----:B------:R-:W-:Y:S01]  /*17e0*/  IMAD R0, R3, R0, R5 ;  /* 0x0000000003007224 */ /* 0x000fe200078e0205 */
[----:B------:R-:W-:Y:S02]  /*17f0*/  IADD3 R3, PT, PT, R2, R5, RZ ;  /* 0x0000000502037210 */ /* 0x000fe40007ffe0ff */
[----:B0-----:R-:W-:-:S05]  /*1800*/  LEA R7, R7, R4, 0x18 ;  /* 0x0000000407077211 */ /* 0x001fca00078ec0ff */
[----:B------:R-:W-:Y:S02]  /*1810*/  IMAD R0, R0, 0x4, R7 ;  /* 0x0000000400007824 */ /* 0x000fe400078e0207 */
[----:B--2345:R-:W0:Y:S03]  /*1820*/  LDC.64 R6, c[0x0][0x380] ;  /* 0x0000e000ff067b82 */ /* 0x03ce260000000a00 */
[----:B------:R-:W1:Y:S01]  /*1830*/  LDS R9, [R0] ;  /* 0x0000000000097984 */ /* 0x000e620000000800 */
[----:B0-----:R-:W-:-:S05]  /*1840*/  IMAD.WIDE.U32 R2, R3, 0x4, R6 ;  /* 0x0000000403027825 */ /* 0x001fca00078e0006 */
[----:B-1----:R-:W-:Y:S01]  /*1850*/  STG.E desc[UR8][R2.64], R9 ;  /* 0x0000000902007986 */ /* 0x002fe2000c101908 */
[----:B------:R-:W-:Y:S05]  /*1860*/  EXIT ;  /* 0x000000000000794d */ /* 0x000fea0003800000 */
.L_x_17:
[----:B------:R-:W-:-:S00]  /*1870*/  BRA `(.L_x_17) ;  /* 0xfffffffc00fc7947 */ /* 0x000fc0000383ffff */
[----:B------:R-:W-:-:S00]  /*1880*/  NOP ;  /* 0x0000000000007918 */ /* 0x000fc00000000000 */
[----:B------:R-:W-:-:S00]  /*1890*/  NOP ;  /* 0x0000000000007918 */ /* 0x000fc00000000000 */
[----:B------:R-:W-:-:S00]  /*18a0*/  NOP ;  /* 0x0000000000007918 */ /* 0x000fc00000000000 */
[----:B------:R-:W-:-:S00]  /*18b0*/  NOP ;  /* 0x0000000000007918 */ /* 0x000fc00000000000 */
[----:B------:R-:W-:-:S00]  /*18c0*/  NOP ;  /* 0x0000000000007918 */ /* 0x000fc00000000000 */
[----:B------:R-:W-:-:S00]  /*18d0*/  NOP ;  /* 0x0000000000007918 */ /* 0x000fc00000000000 */
[----:B------:R-:W-:-:S00]  /*18e0*/  NOP ;  /* 0x0000000000007918 */ /* 0x000fc00000000000 */
[----:B------:R-:W-:-:S00]  /*18f0*/  NOP ;  /* 0x0000000000007918 */ /* 0x000fc00000000000 */
.L_x_18:


//--------------------- .nv.shared._Z7gaxpymmPiS_S_iii --------------------------
	.section	.nv.shared._Z7gaxpymmPiS_S_iii,"aw",@nobits
	.sectionflags	@""
	.align	16
	.zero		1024


//--------------------- .nv.shared.reserved.0     --------------------------
	.section	.nv.shared.reserved.0,"aw",@nobits
	.weak		__nv_reservedSMEM_offset_0_alias
	.size		__nv_reservedSMEM_offset_0_alias, 0, 64
	.other		__nv_reservedSMEM_offset_0_alias,@"STO_CUDA_RESERVED_SHARED STV_DEFAULT"
__nv_reservedSMEM_offset_0_alias:
	.zero		0
	.zero		64


//--------------------- .nv.constant0._Z7gaxpymmPiS_S_iii --------------------------
	.section	.nv.constant0._Z7gaxpymmPiS_S_iii,"a",@progbits
	.sectionflags	@""
	.align	4
.nv.constant0._Z7gaxpymmPiS_S_iii:
	.zero		932


//--------------------- SYMBOLS --------------------------

	.type		.nv.reservedSmem.offset0,@object
	.size		.nv.reservedSmem.offset0,0x4
	.type		.nv.reservedSmem.cap,@object
	.size		.nv.reservedSmem.cap,0x4
